	.headerflags	@"EF_CUDA_TEXMODE_UNIFIED EF_CUDA_64BIT_ADDRESS EF_CUDA_ACCELERATORS EF_CUDA_SM90 EF_CUDA_VIRTUAL_SM(EF_CUDA_SM90)"
	.elftype	@"ET_EXEC"


//--------------------- .nv.info                  --------------------------
	.section	.nv.info,"",@"SHT_CUDA_INFO"
	.align	4


	//----- nvinfo : EIATTR_REGCOUNT
	.align		4
        /*0000*/ 	.byte	0x04, 0x2f
        /*0002*/ 	.short	(.L_3 - .L_2)
	.align		4
.L_2:
        /*0004*/ 	.word	index@(triton_poi_fused__native_batch_norm_legit_no_training_leaky_relu_1)
        /*0008*/ 	.word	0x00000016


	//----- nvinfo : EIATTR_MIN_STACK_SIZE
	.align		4
.L_3:
        /*000c*/ 	.byte	0x04, 0x12
        /*000e*/ 	.short	(.L_5 - .L_4)
	.align		4
.L_4:
        /*0010*/ 	.word	index@(triton_poi_fused__native_batch_norm_legit_no_training_leaky_relu_1)
        /*0014*/ 	.word	0x00000000


	//----- nvinfo : EIATTR_FRAME_SIZE
	.align		4
.L_5:
        /*0018*/ 	.byte	0x04, 0x11
        /*001a*/ 	.short	(.L_7 - .L_6)
	.align		4
.L_6:
        /*001c*/ 	.word	index@(triton_poi_fused__native_batch_norm_legit_no_training_leaky_relu_1)
        /*0020*/ 	.word	0x00000000


	//----- nvinfo : EIATTR_MIN_STACK_SIZE
	.align		4
.L_7:
        /*0024*/ 	.byte	0x04, 0x12
        /*0026*/ 	.short	(.L_9 - .L_8)
	.align		4
.L_8:
        /*0028*/ 	.word	index@(triton_poi_fused__native_batch_norm_legit_no_training_leaky_relu_1)
        /*002c*/ 	.word	0x00000000
.L_9:


//--------------------- .nv.info.triton_poi_fused__native_batch_norm_legit_no_training_leaky_relu_1 --------------------------
	.section	.nv.info.triton_poi_fused__native_batch_norm_legit_no_training_leaky_relu_1,"",@"SHT_CUDA_INFO"
	.sectionflags	@""
	.align	4


	//----- nvinfo : EIATTR_CUDA_API_VERSION
	.align		4
        /*0000*/ 	.byte	0x04, 0x37
        /*0002*/ 	.short	(.L_11 - .L_10)
.L_10:
        /*0004*/ 	.word	0x0000007c


	//----- nvinfo : EIATTR_KPARAM_INFO
	.align		4
.L_11:
        /*0008*/ 	.byte	0x04, 0x17
        /*000a*/ 	.short	(.L_13 - .L_12)
.L_12:
        /*000c*/ 	.word	0x00000000
        /*0010*/ 	.short	0x0006
        /*0012*/ 	.short	0x0030
        /*0014*/ 	.byte	0x00, 0xf0, 0x11, 0x00


	//----- nvinfo : EIATTR_KPARAM_INFO
	.align		4
.L_13:
        /*0018*/ 	.byte	0x04, 0x17
        /*001a*/ 	.short	(.L_15 - .L_14)
.L_14:
        /*001c*/ 	.word	0x00000000
        /*0020*/ 	.short	0x0005
        /*0022*/ 	.short	0x0028
        /*0024*/ 	.byte	0x00, 0xf4, 0x21, 0x00


	//----- nvinfo : EIATTR_KPARAM_INFO
	.align		4
.L_15:
        /*0028*/ 	.byte	0x04, 0x17
        /*002a*/ 	.short	(.L_17 - .L_16)
.L_16:
        /*002c*/ 	.word	0x00000000
        /*0030*/ 	.short	0x0004
        /*0032*/ 	.short	0x0020
        /*0034*/ 	.byte	0x00, 0xf4, 0x21, 0x00


	//----- nvinfo : EIATTR_KPARAM_INFO
	.align		4
.L_17:
        /*0038*/ 	.byte	0x04, 0x17
        /*003a*/ 	.short	(.L_19 - .L_18)
.L_18:
        /*003c*/ 	.word	0x00000000
        /*0040*/ 	.short	0x0003
        /*0042*/ 	.short	0x0018
        /*0044*/ 	.byte	0x00, 0xf4, 0x21, 0x00


	//----- nvinfo : EIATTR_KPARAM_INFO
	.align		4
.L_19:
        /*0048*/ 	.byte	0x04, 0x17
        /*004a*/ 	.short	(.L_21 - .L_20)
.L_20:
        /*004c*/ 	.word	0x00000000
        /*0050*/ 	.short	0x0002
        /*0052*/ 	.short	0x0010
        /*0054*/ 	.byte	0x00, 0xf4, 0x21, 0x00


	//----- nvinfo : EIATTR_KPARAM_INFO
	.align		4
.L_21:
        /*0058*/ 	.byte	0x04, 0x17
        /*005a*/ 	.short	(.L_23 - .L_22)
.L_22:
        /*005c*/ 	.word	0x00000000
        /*0060*/ 	.short	0x0001
        /*0062*/ 	.short	0x0008
        /*0064*/ 	.byte	0x00, 0xf4, 0x21, 0x00


	//----- nvinfo : EIATTR_KPARAM_INFO
	.align		4
.L_23:
        /*0068*/ 	.byte	0x04, 0x17
        /*006a*/ 	.short	(.L_25 - .L_24)
.L_24:
        /*006c*/ 	.word	0x00000000
        /*0070*/ 	.short	0x0000
        /*0072*/ 	.short	0x0000
        /*0074*/ 	.byte	0x00, 0xf4, 0x21, 0x00


	//----- nvinfo : EIATTR_SPARSE_MMA_MASK
	.align		4
.L_25:
        /*0078*/ 	.byte	0x03, 0x50
        /*007a*/ 	.short	0x0000


	//----- nvinfo : EIATTR_MAXREG_COUNT
	.align		4
        /*007c*/ 	.byte	0x03, 0x1b
        /*007e*/ 	.short	0x00ff


	//----- nvinfo : EIATTR_EXIT_INSTR_OFFSETS
	.align		4
        /*0080*/ 	.byte	0x04, 0x1c
        /*0082*/ 	.short	(.L_27 - .L_26)


	//   ....[0]....
.L_26:
        /*0084*/ 	.word	0x00000480


	//   ....[1]....
        /*0088*/ 	.word	0x000004a0


	//----- nvinfo : EIATTR_REQNTID
	.align		4
.L_27:
        /*008c*/ 	.byte	0x04, 0x10
        /*008e*/ 	.short	(.L_29 - .L_28)
.L_28:
        /*0090*/ 	.word	0x00000080
        /*0094*/ 	.word	0x00000001
        /*0098*/ 	.word	0x00000001


	//----- nvinfo : EIATTR_CBANK_PARAM_SIZE
	.align		4
.L_29:
        /*009c*/ 	.byte	0x03, 0x19
        /*009e*/ 	.short	0x0034


	//----- nvinfo : EIATTR_PARAM_CBANK
	.align		4
        /*00a0*/ 	.byte	0x04, 0x0a
        /*00a2*/ 	.short	(.L_31 - .L_30)
	.align		4
.L_30:
        /*00a4*/ 	.word	index@(.nv.constant0.triton_poi_fused__native_batch_norm_legit_no_training_leaky_relu_1)
        /*00a8*/ 	.short	0x0210
        /*00aa*/ 	.short	0x0034


	//----- nvinfo : EIATTR_SW_WAR
	.align		4
.L_31:
        /*00ac*/ 	.byte	0x04, 0x36
        /*00ae*/ 	.short	(.L_33 - .L_32)
.L_32:
        /*00b0*/ 	.word	0x00000008
.L_33:


//--------------------- .nv.callgraph             --------------------------
	.section	.nv.callgraph,"",@"SHT_CUDA_CALLGRAPH"
	.align	4
	.sectionentsize	8
	.align		4
        /*0000*/ 	.word	0x00000000
	.align		4
        /*0004*/ 	.word	0xffffffff
	.align		4
        /*0008*/ 	.word	0x00000000
	.align		4
        /*000c*/ 	.word	0xfffffffe
	.align		4
        /*0010*/ 	.word	0x00000000
	.align		4
        /*0014*/ 	.word	0xfffffffd
	.align		4
        /*0018*/ 	.word	0x00000000
	.align		4
        /*001c*/ 	.word	0xfffffffc


//--------------------- .nv.constant4             --------------------------
	.section	.nv.constant4,"a",@progbits
	.align	8
	.align		8
.nv.constant4:
        /*0000*/ 	.dword	_$_str
	.align		8
        /*0008*/ 	.dword	_$_str_$_2


//--------------------- .text.triton_poi_fused__native_batch_norm_legit_no_training_leaky_relu_1 --------------------------
	.section	.text.triton_poi_fused__native_batch_norm_legit_no_training_leaky_relu_1,"ax",@progbits
	.align	128
        .global         triton_poi_fused__native_batch_norm_legit_no_training_leaky_relu_1
        .type           triton_poi_fused__native_batch_norm_legit_no_training_leaky_relu_1,@function
        .size           triton_poi_fused__native_batch_norm_legit_no_training_leaky_relu_1,(.L_x_1 - triton_poi_fused__native_batch_norm_legit_no_training_leaky_relu_1)
        .other          triton_poi_fused__native_batch_norm_legit_no_training_leaky_relu_1,@"STO_CUDA_ENTRY STV_DEFAULT"
triton_poi_fused__native_batch_norm_legit_no_training_leaky_relu_1:
.text.triton_poi_fused__native_batch_norm_legit_no_training_leaky_relu_1:
[----:B------:R-:W0:Y:S01]  /*0000*/  LDC R1, c[0x0][0x28] ;  /* 0x00000a00ff017b82 */ /* 0x000e220000000800 */
[----:B------:R-:W1:Y:S07]  /*0010*/  S2R R0, SR_TID.X ;  /* 0x0000000000007919 */ /* 0x000e6e0000002100 */
[----:B------:R-:W2:Y:S01]  /*0020*/  LDC.64 R8, c[0x0][0x228] ;  /* 0x00008a00ff087b82 */ /* 0x000ea20000000a00 */
[----:B------:R-:W-:Y:S01]  /*0030*/  ULDC.64 UR4, c[0x0][0x208] ;  /* 0x0000820000047ab9 */ /* 0x000fe20000000a00 */
[----:B------:R-:W3:Y:S06]  /*0040*/  S2R R5, SR_CTAID.X ;  /* 0x0000000000057919 */ /* 0x000eec0000002500 */
[----:B------:R-:W4:Y:S08]  /*0050*/  LDC.64 R12, c[0x0][0x218] ;  /* 0x00008600ff0c7b82 */ /* 0x000f300000000a00 */
[----:B------:R-:W5:Y:S08]  /*0060*/  LDC.64 R14, c[0x0][0x220] ;  /* 0x00008800ff0e7b82 */ /* 0x000f700000000a00 */
[----:B------:R-:W4:Y:S01]  /*0070*/  LDC.64 R16, c[0x0][0x230] ;  /* 0x00008c00ff107b82 */ /* 0x000f220000000a00 */
[----:B-1----:R-:W-:-:S07]  /*0080*/  SHF.L.U32 R0, R0, 0x1, RZ ;  /* 0x0000000100007819 */ /* 0x002fce00000006ff */
[----:B------:R-:W1:Y:S01]  /*0090*/  LDC.64 R18, c[0x0][0x238] ;  /* 0x00008e00ff127b82 */ /* 0x000e620000000a00 */
[----:B---3--:R-:W-:Y:S02]  /*00a0*/  SHF.R.S32.HI R3, RZ, 0x17, R5 ;  /* 0x00000017ff037819 */ /* 0x008fe40000011405 */
[----:B------:R-:W-:Y:S02]  /*00b0*/  LOP3.LUT R0, R0, 0xfe, RZ, 0xc0, !PT ;  /* 0x000000fe00007812 */ /* 0x000fe400078ec0ff */
[----:B------:R-:W-:Y:S02]  /*00c0*/  SGXT R3, R3, 0x1 ;  /* 0x000000010303781a */ /* 0x000fe40000000200 */
[----:B------:R-:W-:Y:S02]  /*00d0*/  LEA R0, R5, R0, 0x8 ;  /* 0x0000000005007211 */ /* 0x000fe400078e40ff */
[----:B------:R-:W-:Y:S02]  /*00e0*/  CS2R R4, SRZ ;  /* 0x0000000000047805 */ /* 0x000fe4000001ff00 */
[----:B------:R-:W-:-:S02]  /*00f0*/  LEA.HI R3, R3, R0, RZ, 0x4 ;  /* 0x0000000003037211 */ /* 0x000fc400078f20ff */
[----:B------:R-:W-:Y:S02]  /*0100*/  ISETP.GE.AND P0, PT, R0, 0x400, PT ;  /* 0x000004000000780c */ /* 0x000fe40003f06270 */
[----:B------:R-:W-:-:S04]  /*0110*/  SHF.R.S32.HI R3, RZ, 0x4, R3 ;  /* 0x00000004ff037819 */ /* 0x000fc80000011403 */
[----:B------:R-:W-:-:S04]  /*0120*/  LEA.HI R2, R3, R3, RZ, 0x4 ;  /* 0x0000000303027211 */ /* 0x000fc800078f20ff */
[----:B------:R-:W-:-:S04]  /*0130*/  LOP3.LUT R2, R2, 0xfffffff0, RZ, 0xc0, !PT ;  /* 0xfffffff002027812 */ /* 0x000fc800078ec0ff */
[----:B------:R-:W-:-:S05]  /*0140*/  IADD3 R11, R3, -R2, RZ ;  /* 0x80000002030b7210 */ /* 0x000fca0007ffe0ff */
[----:B--2---:R-:W-:-:S05]  /*0150*/  IMAD.WIDE R8, R11, 0x4, R8 ;  /* 0x000000040b087825 */ /* 0x004fca00078e0208 */
[----:B------:R-:W2:Y:S04]  /*0160*/  @!P0 LDG.E.EL R4, desc[UR4][R8.64] ;  /* 0x0000000408048981 */ /* 0x000ea8000c2e1900 */
[----:B------:R3:W2:Y:S01]  /*0170*/  @!P0 LDG.E.EL R5, desc[UR4][R8.64] ;  /* 0x0000000408058981 */ /* 0x0006a2000c2e1900 */
[----:B------:R-:W-:Y:S02]  /*0180*/  CS2R R6, SRZ ;  /* 0x0000000000067805 */ /* 0x000fe4000001ff00 */
[----:B------:R-:W-:Y:S01]  /*0190*/  CS2R R2, SRZ ;  /* 0x0000000000027805 */ /* 0x000fe2000001ff00 */
[----:B----4-:R-:W-:-:S04]  /*01a0*/  IMAD.WIDE R12, R0, 0x4, R12 ;  /* 0x00000004000c7825 */ /* 0x010fc800078e020c */
[C---:B-----5:R-:W-:Y:S01]  /*01b0*/  IMAD.WIDE R14, R11.reuse, 0x4, R14 ;  /* 0x000000040b0e7825 */ /* 0x060fe200078e020e */
[----:B------:R-:W4:Y:S01]  /*01c0*/  @!P0 LDG.E.64 R2, desc[UR4][R12.64] ;  /* 0x000000040c028981 */ /* 0x000f22000c1e1b00 */
[----:B---3--:R-:W-:Y:S02]  /*01d0*/  CS2R R8, SRZ ;  /* 0x0000000000087805 */ /* 0x008fe4000001ff00 */
[C---:B0-----:R-:W-:Y:S01]  /*01e0*/  IMAD.WIDE R16, R11.reuse, 0x4, R16 ;  /* 0x000000040b107825 */ /* 0x041fe200078e0210 */
[----:B------:R-:W4:Y:S03]  /*01f0*/  @!P0 LDG.E.EL R7, desc[UR4][R14.64] ;  /* 0x000000040e078981 */ /* 0x000f26000c2e1900 */
[----:B-1----:R-:W-:Y:S01]  /*0200*/  IMAD.WIDE R18, R11, 0x4, R18 ;  /* 0x000000040b127825 */ /* 0x002fe200078e0212 */
[----:B------:R0:W3:Y:S01]  /*0210*/  @!P0 LDG.E.EL R6, desc[UR4][R14.64] ;  /* 0x000000040e068981 */ /* 0x0000e2000c2e1900 */
[----:B------:R-:W-:-:S03]  /*0220*/  CS2R R10, SRZ ;  /* 0x00000000000a7805 */ /* 0x000fc6000001ff00 */
[----:B------:R-:W5:Y:S04]  /*0230*/  @!P0 LDG.E.EL R9, desc[UR4][R18.64] ;  /* 0x0000000412098981 */ /* 0x000f68000c2e1900 */
[----:B------:R-:W5:Y:S04]  /*0240*/  @!P0 LDG.E.EL R10, desc[UR4][R16.64] ;  /* 0x00000004100a8981 */ /* 0x000f68000c2e1900 */
[----:B------:R-:W3:Y:S04]  /*0250*/  @!P0 LDG.E.EL R11, desc[UR4][R16.64] ;  /* 0x00000004100b8981 */ /* 0x000ee8000c2e1900 */
[----:B------:R-:W3:Y:S01]  /*0260*/  @!P0 LDG.E.EL R8, desc[UR4][R18.64] ;  /* 0x0000000412088981 */ /* 0x000ee2000c2e1900 */
[----:B0-----:R-:W-:Y:S01]  /*0270*/  HFMA2.MMA R14, -RZ, RZ, 1.625, 0 ;  /* 0x3e800000ff0e7435 */ /* 0x001fe200000001ff */
[----:B--2---:R-:W-:Y:S01]  /*0280*/  FADD R4, R4, 9.9999997473787516356e-06 ;  /* 0x3727c5ac04047421 */ /* 0x004fe20000000000 */
[----:B------:R-:W-:-:S03]  /*0290*/  FADD R5, R5, 9.9999997473787516356e-06 ;  /* 0x3727c5ac05057421 */ /* 0x000fc60000000000 */
[----:B------:R-:W0:Y:S08]  /*02a0*/  MUFU.SQRT R12, R4 ;  /* 0x00000004000c7308 */ /* 0x000e300000002000 */
[----:B------:R-:W1:Y:S01]  /*02b0*/  MUFU.SQRT R13, R5 ;  /* 0x00000005000d7308 */ /* 0x000e620000002000 */
[C---:B0-----:R-:W-:Y:S02]  /*02c0*/  FSETP.GT.AND P1, PT, R12.reuse, 8.50705917302346158658e+37, PT ;  /* 0x7e8000000c00780b */ /* 0x041fe40003f24000 */
[----:B------:R-:W-:-:S02]  /*02d0*/  FSETP.GEU.AND P3, PT, R12, 1.175494350822287508e-38, PT ;  /* 0x008000000c00780b */ /* 0x000fc40003f6e000 */
[C---:B-1----:R-:W-:Y:S02]  /*02e0*/  FSETP.GT.AND P2, PT, R13.reuse, 8.50705917302346158658e+37, PT ;  /* 0x7e8000000d00780b */ /* 0x042fe40003f44000 */
[----:B------:R-:W-:-:S07]  /*02f0*/  FSETP.GEU.AND P4, PT, R13, 1.175494350822287508e-38, PT ;  /* 0x008000000d00780b */ /* 0x000fce0003f8e000 */
[----:B------:R-:W-:-:S04]  /*0300*/  @P1 FMUL R12, R12, 0.25 ;  /* 0x3e8000000c0c1820 */ /* 0x000fc80000400000 */
[----:B------:R-:W-:Y:S01]  /*0310*/  @!P3 FMUL R12, R12, 16777216 ;  /* 0x4b8000000c0cb820 */ /* 0x000fe20000400000 */
[----:B------:R-:W-:-:S04]  /*0320*/  @P2 FMUL R13, R13, 0.25 ;  /* 0x3e8000000d0d2820 */ /* 0x000fc80000400000 */
[----:B------:R-:W-:Y:S01]  /*0330*/  @!P4 FMUL R13, R13, 16777216 ;  /* 0x4b8000000d0dc820 */ /* 0x000fe20000400000 */
[----:B------:R-:W0:Y:S01]  /*0340*/  MUFU.RCP R12, R12 ;  /* 0x0000000c000c7308 */ /* 0x000e220000001000 */
[----:B------:R-:W-:-:S07]  /*0350*/  FSEL R5, R14, 1, P1 ;  /* 0x3f8000000e057808 */ /* 0x000fce0000800000 */
[----:B------:R-:W1:Y:S01]  /*0360*/  MUFU.RCP R13, R13 ;  /* 0x0000000d000d7308 */ /* 0x000e620000001000 */
[----:B------:R-:W-:Y:S01]  /*0370*/  FSEL R14, R14, 1, P2 ;  /* 0x3f8000000e0e7808 */ /* 0x000fe20001000000 */
[----:B------:R-:W-:-:S04]  /*0380*/  @!P3 FMUL R5, R5, 16777216 ;  /* 0x4b8000000505b820 */ /* 0x000fc80000400000 */
[----:B------:R-:W-:Y:S01]  /*0390*/  @!P4 FMUL R14, R14, 16777216 ;  /* 0x4b8000000e0ec820 */ /* 0x000fe20000400000 */
[----:B0-----:R-:W-:Y:S01]  /*03a0*/  FMUL R4, R12, R5 ;  /* 0x000000050c047220 */ /* 0x001fe20000400000 */
[----:B----4-:R-:W-:Y:S01]  /*03b0*/  FADD R7, -R7, R2 ;  /* 0x0000000207077221 */ /* 0x010fe20000000100 */
[----:B---3--:R-:W-:Y:S02]  /*03c0*/  FADD R6, -R6, R3 ;  /* 0x0000000306067221 */ /* 0x008fe40000000100 */
[----:B------:R-:W0:Y:S01]  /*03d0*/  LDC.64 R2, c[0x0][0x210] ;  /* 0x00008400ff027b82 */ /* 0x000e220000000a00 */
[----:B-1----:R-:W-:Y:S01]  /*03e0*/  FMUL R5, R13, R14 ;  /* 0x0000000e0d057220 */ /* 0x002fe20000400000 */
[----:B------:R-:W-:-:S03]  /*03f0*/  FMUL R4, R7, R4 ;  /* 0x0000000407047220 */ /* 0x000fc60000400000 */
[----:B------:R-:W-:Y:S01]  /*0400*/  FMUL R5, R6, R5 ;  /* 0x0000000506057220 */ /* 0x000fe20000400000 */
[----:B-----5:R-:W-:-:S03]  /*0410*/  FFMA R4, R4, R10, R9 ;  /* 0x0000000a04047223 */ /* 0x020fc60000000009 */
[----:B------:R-:W-:Y:S02]  /*0420*/  FFMA R5, R5, R11, R8 ;  /* 0x0000000b05057223 */ /* 0x000fe40000000008 */
[----:B------:R-:W-:-:S03]  /*0430*/  FSETP.GT.AND P1, PT, R4, RZ, PT ;  /* 0x000000ff0400720b */ /* 0x000fc60003f24000 */
[----:B------:R-:W-:Y:S01]  /*0440*/  FSETP.GT.AND P2, PT, R5, RZ, PT ;  /* 0x000000ff0500720b */ /* 0x000fe20003f44000 */
[----:B0-----:R-:W-:-:S09]  /*0450*/  IMAD.WIDE R2, R0, 0x4, R2 ;  /* 0x0000000400027825 */ /* 0x001fd200078e0202 */
[----:B------:R-:W-:-:S03]  /*0460*/  @!P1 FMUL R4, R4, 0.0099999997764825820923 ;  /* 0x3c23d70a04049820 */ /* 0x000fc60000400000 */
[----:B------:R-:W-:Y:S01]  /*0470*/  @!P2 FMUL R5, R5, 0.0099999997764825820923 ;  /* 0x3c23d70a0505a820 */ /* 0x000fe20000400000 */
[----:B------:R-:W-:Y:S06]  /*0480*/  @P0 EXIT ;  /* 0x000000000000094d */ /* 0x000fec0003800000 */
[----:B------:R-:W-:Y:S01]  /*0490*/  STG.E.64 desc[UR4][R2.64], R4 ;  /* 0x0000000402007986 */ /* 0x000fe2000c101b04 */
[----:B------:R-:W-:Y:S05]  /*04a0*/  EXIT ;  /* 0x000000000000794d */ /* 0x000fea0003800000 */
.L_x_0:
[----:B------:R-:W-:-:S00]  /*04b0*/  BRA `(.L_x_0) ;  /* 0xfffffffc00fc7947 */ /* 0x000fc0000383ffff */
[----:B------:R-:W-:-:S00]  /*04c0*/  NOP ;  /* 0x0000000000007918 */ /* 0x000fc00000000000 */
        /* <DEDUP_REMOVED lines=11> */
.L_x_1:


//--------------------- .nv.global.init           --------------------------
	.section	.nv.global.init,"aw",@progbits
.nv.global.init:
	.type		_$_str,@object
	.size		_$_str,(_$_str_$_2 - _$_str)
_$_str:
        /*0000*/ 	.byte	0x5f, 0x5f, 0x43, 0x55, 0x44, 0x41, 0x5f, 0x46, 0x54, 0x5a, 0x00
	.type		_$_str_$_2,@object
	.size		_$_str_$_2,(.L_1 - _$_str_$_2)
_$_str_$_2:
        /*000b*/ 	.byte	0x5f, 0x5f, 0x43, 0x55, 0x44, 0x41, 0x5f, 0x50, 0x52, 0x45, 0x43, 0x5f, 0x53, 0x51, 0x52, 0x54
        /*001b*/ 	.byte	0x00
.L_1:


//--------------------- .nv.constant0.triton_poi_fused__native_batch_norm_legit_no_training_leaky_relu_1 --------------------------
	.section	.nv.constant0.triton_poi_fused__native_batch_norm_legit_no_training_leaky_relu_1,"a",@progbits
	.sectionflags	@""
	.align	4
.nv.constant0.triton_poi_fused__native_batch_norm_legit_no_training_leaky_relu_1:
	.zero		580
